//
// Generated by NVIDIA NVVM Compiler
//
// Compiler Build ID: CL-36424714
// Cuda compilation tools, release 13.0, V13.0.88
// Based on NVVM 20.0.0
//

.version 9.0
.target sm_100
.address_size 64

	// .globl	_Z11warm_up_gpuv

.visible .entry _Z11warm_up_gpuv()
{


	ret;

}
	// .globl	_Z8flush_fqPiS_
.visible .entry _Z8flush_fqPiS_(
	.param .u64 .ptr .align 1 _Z8flush_fqPiS__param_0,
	.param .u64 .ptr .align 1 _Z8flush_fqPiS__param_1
)
{
	.reg .b32 	%r<3>;
	.reg .b64 	%rd<5>;

	ld.param.u64 	%rd1, [_Z8flush_fqPiS__param_0];
	ld.param.u64 	%rd2, [_Z8flush_fqPiS__param_1];
	cvta.to.global.u64 	%rd3, %rd2;
	cvta.to.global.u64 	%rd4, %rd1;
	mov.b32 	%r1, -1;
	st.global.u32 	[%rd4], %r1;
	mov.b32 	%r2, 0;
	st.global.u32 	[%rd3], %r2;
	ret;

}


// ===== COMPILED SASS (sm_100) =====

	.target	sm_100

	.elftype	@"ET_EXEC"


//--------------------- .note.nv.tkinfo           --------------------------
	.section	.note.nv.tkinfo,"",@"SHT_NOTE"
	.sectionflags	@"SHF_NOTE_NV_TKINFO"
	.tkinfo
        /*0018*/ 	.word	0x00000002
        /*0030*/ 	.string	""
        /*0030*/ 	.string	"ptxas"
        /*0030*/ 	.string	"Cuda compilation tools, release 13.0, V13.0.88"
        /*0030*/ 	.string	"Build cuda_13.0.r13.0/compiler.36424714_0"
        /*0030*/ 	.string	"-arch sm_100 -m 64 "



//--------------------- .note.nv.cuinfo           --------------------------
	.section	.note.nv.cuinfo,"",@"SHT_NOTE"
	.sectionflags	@"SHF_NOTE_NV_CUINFO"
        /*0018*/ 	.short	0x0002
        /*001a*/ 	.short	0x0064
        /*001c*/ 	.short	0x0082
	.zero		2


//--------------------- .nv.info                  --------------------------
	.section	.nv.info,"",@"SHT_CUDA_INFO"
	.align	4


	//----- nvinfo : EIATTR_REGCOUNT
	.align		4
        /*0000*/ 	.byte	0x04, 0x2f
        /*0002*/ 	.short	(.L_1 - .L_0)
	.align		4
.L_0:
        /*0004*/ 	.word	index@(_Z11warm_up_gpuv)
        /*0008*/ 	.word	0x00000004


	//----- nvinfo : EIATTR_FRAME_SIZE
	.align		4
.L_1:
        /*000c*/ 	.byte	0x04, 0x11
        /*000e*/ 	.short	(.L_3 - .L_2)
	.align		4
.L_2:
        /*0010*/ 	.word	index@(_Z11warm_up_gpuv)
        /*0014*/ 	.word	0x00000000


	//----- nvinfo : EIATTR_REGCOUNT
	.align		4
.L_3:
        /*0018*/ 	.byte	0x04, 0x2f
        /*001a*/ 	.short	(.L_5 - .L_4)
	.align		4
.L_4:
        /*001c*/ 	.word	index@(_Z8flush_fqPiS_)
        /*0020*/ 	.word	0x0000000a


	//----- nvinfo : EIATTR_FRAME_SIZE
	.align		4
.L_5:
        /*0024*/ 	.byte	0x04, 0x11
        /*0026*/ 	.short	(.L_7 - .L_6)
	.align		4
.L_6:
        /*0028*/ 	.word	index@(_Z8flush_fqPiS_)
        /*002c*/ 	.word	0x00000000


	//----- nvinfo : EIATTR_MIN_STACK_SIZE
	.align		4
.L_7:
        /*0030*/ 	.byte	0x04, 0x12
        /*0032*/ 	.short	(.L_9 - .L_8)
	.align		4
.L_8:
        /*0034*/ 	.word	index@(_Z8flush_fqPiS_)
        /*0038*/ 	.word	0x00000000


	//----- nvinfo : EIATTR_MIN_STACK_SIZE
	.align		4
.L_9:
        /*003c*/ 	.byte	0x04, 0x12
        /*003e*/ 	.short	(.L_11 - .L_10)
	.align		4
.L_10:
        /*0040*/ 	.word	index@(_Z11warm_up_gpuv)
        /*0044*/ 	.word	0x00000000
.L_11:


//--------------------- .nv.compat                --------------------------
	.section	.nv.compat,"",@"SHT_CUDA_COMPAT_INFO"
	.align	4
        /*0000*/ 	.byte	0x02, 0x09, 0x00, 0x00, 0x02, 0x02, 0x01, 0x00, 0x02, 0x05, 0x05, 0x00, 0x03, 0x07, 0x01, 0x01
        /*0010*/ 	.byte	0x02, 0x03, 0x00, 0x00, 0x02, 0x06, 0x01, 0x00, 0x04, 0x0b, 0x08, 0x00, 0x09, 0x00, 0x00, 0x00
        /*0020*/ 	.byte	0x00, 0x00, 0x00, 0x00


//--------------------- .nv.info._Z8flush_fqPiS_  --------------------------
	.section	.nv.info._Z8flush_fqPiS_,"",@"SHT_CUDA_INFO"
	.sectionflags	@""
	.align	4


	//----- nvinfo : EIATTR_CUDA_API_VERSION
	.align		4
        /*0000*/ 	.byte	0x04, 0x37
        /*0002*/ 	.short	(.L_13 - .L_12)
.L_12:
        /*0004*/ 	.word	0x00000082


	//----- nvinfo : EIATTR_KPARAM_INFO
	.align		4
.L_13:
        /*0008*/ 	.byte	0x04, 0x17
        /*000a*/ 	.short	(.L_15 - .L_14)
.L_14:
        /*000c*/ 	.word	0x00000000
        /*0010*/ 	.short	0x0001
        /*0012*/ 	.short	0x0008
        /*0014*/ 	.byte	0x00, 0xf5, 0x21, 0x00


	//----- nvinfo : EIATTR_KPARAM_INFO
	.align		4
.L_15:
        /*0018*/ 	.byte	0x04, 0x17
        /*001a*/ 	.short	(.L_17 - .L_16)
.L_16:
        /*001c*/ 	.word	0x00000000
        /*0020*/ 	.short	0x0000
        /*0022*/ 	.short	0x0000
        /*0024*/ 	.byte	0x00, 0xf5, 0x21, 0x00


	//----- nvinfo : EIATTR_SPARSE_MMA_MASK
	.align		4
.L_17:
        /*0028*/ 	.byte	0x03, 0x50
        /*002a*/ 	.short	0x0000


	//----- nvinfo : EIATTR_MAXREG_COUNT
	.align		4
        /*002c*/ 	.byte	0x03, 0x1b
        /*002e*/ 	.short	0x00ff


	//----- nvinfo : EIATTR_MERCURY_ISA_VERSION
	.align		4
        /*0030*/ 	.byte	0x03, 0x5f
        /*0032*/ 	.short	0x0101


	//----- nvinfo : EIATTR_VRC_CTA_INIT_COUNT
	.align		4
        /*0034*/ 	.byte	0x02, 0x4a
	.zero		1
	.zero		1


	//----- nvinfo : EIATTR_EXIT_INSTR_OFFSETS
	.align		4
        /*0038*/ 	.byte	0x04, 0x1c
        /*003a*/ 	.short	(.L_19 - .L_18)


	//   ....[0]....
.L_18:
        /*003c*/ 	.word	0x00000070


	//----- nvinfo : EIATTR_CBANK_PARAM_SIZE
	.align		4
.L_19:
        /*0040*/ 	.byte	0x03, 0x19
        /*0042*/ 	.short	0x0010


	//----- nvinfo : EIATTR_PARAM_CBANK
	.align		4
        /*0044*/ 	.byte	0x04, 0x0a
        /*0046*/ 	.short	(.L_21 - .L_20)
	.align		4
.L_20:
        /*0048*/ 	.word	index@(.nv.constant0._Z8flush_fqPiS_)
        /*004c*/ 	.short	0x0380
        /*004e*/ 	.short	0x0010


	//----- nvinfo : EIATTR_SW_WAR
	.align		4
.L_21:
        /*0050*/ 	.byte	0x04, 0x36
        /*0052*/ 	.short	(.L_23 - .L_22)
.L_22:
        /*0054*/ 	.word	0x00000008
.L_23:


//--------------------- .nv.info._Z11warm_up_gpuv --------------------------
	.section	.nv.info._Z11warm_up_gpuv,"",@"SHT_CUDA_INFO"
	.sectionflags	@""
	.align	4


	//----- nvinfo : EIATTR_CUDA_API_VERSION
	.align		4
        /*0000*/ 	.byte	0x04, 0x37
        /*0002*/ 	.short	(.L_25 - .L_24)
.L_24:
        /*0004*/ 	.word	0x00000082


	//----- nvinfo : EIATTR_SPARSE_MMA_MASK
	.align		4
.L_25:
        /*0008*/ 	.byte	0x03, 0x50
        /*000a*/ 	.short	0x0000


	//----- nvinfo : EIATTR_MAXREG_COUNT
	.align		4
        /*000c*/ 	.byte	0x03, 0x1b
        /*000e*/ 	.short	0x00ff


	//----- nvinfo : EIATTR_MERCURY_ISA_VERSION
	.align		4
        /*0010*/ 	.byte	0x03, 0x5f
        /*0012*/ 	.short	0x0101


	//----- nvinfo : EIATTR_VRC_CTA_INIT_COUNT
	.align		4
        /*0014*/ 	.byte	0x02, 0x4a
	.zero		1
	.zero		1


	//----- nvinfo : EIATTR_EXIT_INSTR_OFFSETS
	.align		4
        /*0018*/ 	.byte	0x04, 0x1c
        /*001a*/ 	.short	(.L_27 - .L_26)


	//   ....[0]....
.L_26:
        /*001c*/ 	.word	0x00000010


	//----- nvinfo : EIATTR_SW_WAR
	.align		4
.L_27:
        /*0020*/ 	.byte	0x04, 0x36
        /*0022*/ 	.short	(.L_29 - .L_28)
.L_28:
        /*0024*/ 	.word	0x00000008
.L_29:


//--------------------- .nv.callgraph             --------------------------
	.section	.nv.callgraph,"",@"SHT_CUDA_CALLGRAPH"
	.align	4
	.sectionentsize	8
	.align		4
        /*0000*/ 	.word	0x00000000
	.align		4
        /*0004*/ 	.word	0xffffffff
	.align		4
        /*0008*/ 	.word	0x00000000
	.align		4
        /*000c*/ 	.word	0xfffffffe
	.align		4
        /*0010*/ 	.word	0x00000000
	.align		4
        /*0014*/ 	.word	0xfffffffd
	.align		4
        /*0018*/ 	.word	0x00000000
	.align		4
        /*001c*/ 	.word	0xfffffffc


//--------------------- .text._Z8flush_fqPiS_     --------------------------
	.section	.text._Z8flush_fqPiS_,"ax",@progbits
	.align	128
        .global         _Z8flush_fqPiS_
        .type           _Z8flush_fqPiS_,@function
        .size           _Z8flush_fqPiS_,(.L_x_2 - _Z8flush_fqPiS_)
        .other          _Z8flush_fqPiS_,@"STO_CUDA_ENTRY STV_DEFAULT"
_Z8flush_fqPiS_:
.text._Z8flush_fqPiS_:
[----:B------:R-:W-:Y:S08]  /*0000*/  LDC R1, c[0x0][0x37c] ;  /* 0x0000df00ff017b82 */ /* 0x000ff00000000800 */
[----:B------:R-:W0:Y:S01]  /*0010*/  LDC.64 R2, c[0x0][0x380] ;  /* 0x0000e000ff027b82 */ /* 0x000e220000000a00 */
[----:B------:R-:W0:Y:S01]  /*0020*/  LDCU.64 UR4, c[0x0][0x358] ;  /* 0x00006b00ff0477ac */ /* 0x000e220008000a00 */
[----:B------:R-:W-:-:S06]  /*0030*/  MOV R5, 0xffffffff ;  /* 0xffffffff00057802 */ /* 0x000fcc0000000f00 */
[----:B------:R-:W1:Y:S01]  /*0040*/  LDC.64 R6, c[0x0][0x388] ;  /* 0x0000e200ff067b82 */ /* 0x000e620000000a00 */
[----:B0-----:R-:W-:Y:S04]  /*0050*/  STG.E desc[UR4][R2.64], R5 ;  /* 0x0000000502007986 */ /* 0x001fe8000c101904 */
[----:B-1----:R-:W-:Y:S01]  /*0060*/  STG.E desc[UR4][R6.64], RZ ;  /* 0x000000ff06007986 */ /* 0x002fe2000c101904 */
[----:B------:R-:W-:Y:S05]  /*0070*/  EXIT ;  /* 0x000000000000794d */ /* 0x000fea0003800000 */
.L_x_0:
[----:B------:R-:W-:-:S00]  /*0080*/  BRA `(.L_x_0) ;  /* 0xfffffffc00fc7947 */ /* 0x000fc0000383ffff */
[----:B------:R-:W-:-:S00]  /*0090*/  NOP ;  /* 0x0000000000007918 */ /* 0x000fc00000000000 */
        /* <DEDUP_REMOVED lines=14> */
.L_x_2:


//--------------------- .text._Z11warm_up_gpuv    --------------------------
	.section	.text._Z11warm_up_gpuv,"ax",@progbits
	.align	128
        .global         _Z11warm_up_gpuv
        .type           _Z11warm_up_gpuv,@function
        .size           _Z11warm_up_gpuv,(.L_x_3 - _Z11warm_up_gpuv)
        .other          _Z11warm_up_gpuv,@"STO_CUDA_ENTRY STV_DEFAULT"
_Z11warm_up_gpuv:
.text._Z11warm_up_gpuv:
[----:B------:R-:W-:Y:S01]  /*0000*/  LDC R1, c[0x0][0x37c] ;  /* 0x0000df00ff017b82 */ /* 0x000fe20000000800 */
[----:B------:R-:W-:Y:S05]  /*0010*/  EXIT ;  /* 0x000000000000794d */ /* 0x000fea0003800000 */
.L_x_1:
        /* <DEDUP_REMOVED lines=14> */
.L_x_3:


//--------------------- .nv.shared.reserved.0     --------------------------
	.section	.nv.shared.reserved.0,"aw",@nobits
	.weak		__nv_reservedSMEM_offset_0_alias
	.size		__nv_reservedSMEM_offset_0_alias, 0, 64
	.other		__nv_reservedSMEM_offset_0_alias,@"STO_CUDA_RESERVED_SHARED STV_DEFAULT"
__nv_reservedSMEM_offset_0_alias:
	.zero		0
	.zero		64


//--------------------- .nv.constant0._Z8flush_fqPiS_ --------------------------
	.section	.nv.constant0._Z8flush_fqPiS_,"a",@progbits
	.sectionflags	@""
	.align	4
.nv.constant0._Z8flush_fqPiS_:
	.zero		912


//--------------------- .nv.constant0._Z11warm_up_gpuv --------------------------
	.section	.nv.constant0._Z11warm_up_gpuv,"a",@progbits
	.sectionflags	@""
	.align	4
.nv.constant0._Z11warm_up_gpuv:
	.zero		896


//--------------------- SYMBOLS --------------------------

	.type		.nv.reservedSmem.offset0,@object
	.size		.nv.reservedSmem.offset0,0x4
